	.headerflags	@"EF_CUDA_TEXMODE_UNIFIED EF_CUDA_64BIT_ADDRESS EF_CUDA_ACCELERATORS EF_CUDA_SM90 EF_CUDA_VIRTUAL_SM(EF_CUDA_SM90)"
	.elftype	@"ET_EXEC"


//--------------------- .nv.info                  --------------------------
	.section	.nv.info,"",@"SHT_CUDA_INFO"
	.align	4


	//----- nvinfo : EIATTR_REGCOUNT
	.align		4
        /*0000*/ 	.byte	0x04, 0x2f
        /*0002*/ 	.short	(.L_1 - .L_0)
	.align		4
.L_0:
        /*0004*/ 	.word	index@(triton_poi_fused_convolution_leaky_relu_30)
        /*0008*/ 	.word	0x00000014


	//----- nvinfo : EIATTR_MIN_STACK_SIZE
	.align		4
.L_1:
        /*000c*/ 	.byte	0x04, 0x12
        /*000e*/ 	.short	(.L_3 - .L_2)
	.align		4
.L_2:
        /*0010*/ 	.word	index@(triton_poi_fused_convolution_leaky_relu_30)
        /*0014*/ 	.word	0x00000000


	//----- nvinfo : EIATTR_FRAME_SIZE
	.align		4
.L_3:
        /*0018*/ 	.byte	0x04, 0x11
        /*001a*/ 	.short	(.L_5 - .L_4)
	.align		4
.L_4:
        /*001c*/ 	.word	index@(triton_poi_fused_convolution_leaky_relu_30)
        /*0020*/ 	.word	0x00000000


	//----- nvinfo : EIATTR_MIN_STACK_SIZE
	.align		4
.L_5:
        /*0024*/ 	.byte	0x04, 0x12
        /*0026*/ 	.short	(.L_7 - .L_6)
	.align		4
.L_6:
        /*0028*/ 	.word	index@(triton_poi_fused_convolution_leaky_relu_30)
        /*002c*/ 	.word	0x00000000
.L_7:


//--------------------- .nv.info.triton_poi_fused_convolution_leaky_relu_30 --------------------------
	.section	.nv.info.triton_poi_fused_convolution_leaky_relu_30,"",@"SHT_CUDA_INFO"
	.sectionflags	@""
	.align	4


	//----- nvinfo : EIATTR_CUDA_API_VERSION
	.align		4
        /*0000*/ 	.byte	0x04, 0x37
        /*0002*/ 	.short	(.L_9 - .L_8)
.L_8:
        /*0004*/ 	.word	0x0000007c


	//----- nvinfo : EIATTR_KPARAM_INFO
	.align		4
.L_9:
        /*0008*/ 	.byte	0x04, 0x17
        /*000a*/ 	.short	(.L_11 - .L_10)
.L_10:
        /*000c*/ 	.word	0x00000000
        /*0010*/ 	.short	0x0005
        /*0012*/ 	.short	0x0028
        /*0014*/ 	.byte	0x00, 0xf0, 0x11, 0x00


	//----- nvinfo : EIATTR_KPARAM_INFO
	.align		4
.L_11:
        /*0018*/ 	.byte	0x04, 0x17
        /*001a*/ 	.short	(.L_13 - .L_12)
.L_12:
        /*001c*/ 	.word	0x00000000
        /*0020*/ 	.short	0x0004
        /*0022*/ 	.short	0x0020
        /*0024*/ 	.byte	0x00, 0xf4, 0x21, 0x00


	//----- nvinfo : EIATTR_KPARAM_INFO
	.align		4
.L_13:
        /*0028*/ 	.byte	0x04, 0x17
        /*002a*/ 	.short	(.L_15 - .L_14)
.L_14:
        /*002c*/ 	.word	0x00000000
        /*0030*/ 	.short	0x0003
        /*0032*/ 	.short	0x0018
        /*0034*/ 	.byte	0x00, 0xf4, 0x21, 0x00


	//----- nvinfo : EIATTR_KPARAM_INFO
	.align		4
.L_15:
        /*0038*/ 	.byte	0x04, 0x17
        /*003a*/ 	.short	(.L_17 - .L_16)
.L_16:
        /*003c*/ 	.word	0x00000000
        /*0040*/ 	.short	0x0002
        /*0042*/ 	.short	0x0010
        /*0044*/ 	.byte	0x00, 0xf4, 0x21, 0x00


	//----- nvinfo : EIATTR_KPARAM_INFO
	.align		4
.L_17:
        /*0048*/ 	.byte	0x04, 0x17
        /*004a*/ 	.short	(.L_19 - .L_18)
.L_18:
        /*004c*/ 	.word	0x00000000
        /*0050*/ 	.short	0x0001
        /*0052*/ 	.short	0x0008
        /*0054*/ 	.byte	0x00, 0xf4, 0x21, 0x00


	//----- nvinfo : EIATTR_KPARAM_INFO
	.align		4
.L_19:
        /*0058*/ 	.byte	0x04, 0x17
        /*005a*/ 	.short	(.L_21 - .L_20)
.L_20:
        /*005c*/ 	.word	0x00000000
        /*0060*/ 	.short	0x0000
        /*0062*/ 	.short	0x0000
        /*0064*/ 	.byte	0x00, 0xf4, 0x21, 0x00


	//----- nvinfo : EIATTR_SPARSE_MMA_MASK
	.align		4
.L_21:
        /*0068*/ 	.byte	0x03, 0x50
        /*006a*/ 	.short	0x0000


	//----- nvinfo : EIATTR_MAXREG_COUNT
	.align		4
        /*006c*/ 	.byte	0x03, 0x1b
        /*006e*/ 	.short	0x00ff


	//----- nvinfo : EIATTR_EXIT_INSTR_OFFSETS
	.align		4
        /*0070*/ 	.byte	0x04, 0x1c
        /*0072*/ 	.short	(.L_23 - .L_22)


	//   ....[0]....
.L_22:
        /*0074*/ 	.word	0x00000270


	//----- nvinfo : EIATTR_REQNTID
	.align		4
.L_23:
        /*0078*/ 	.byte	0x04, 0x10
        /*007a*/ 	.short	(.L_25 - .L_24)
.L_24:
        /*007c*/ 	.word	0x00000080
        /*0080*/ 	.word	0x00000001
        /*0084*/ 	.word	0x00000001


	//----- nvinfo : EIATTR_CBANK_PARAM_SIZE
	.align		4
.L_25:
        /*0088*/ 	.byte	0x03, 0x19
        /*008a*/ 	.short	0x002c


	//----- nvinfo : EIATTR_PARAM_CBANK
	.align		4
        /*008c*/ 	.byte	0x04, 0x0a
        /*008e*/ 	.short	(.L_27 - .L_26)
	.align		4
.L_26:
        /*0090*/ 	.word	index@(.nv.constant0.triton_poi_fused_convolution_leaky_relu_30)
        /*0094*/ 	.short	0x0210
        /*0096*/ 	.short	0x002c


	//----- nvinfo : EIATTR_SW_WAR
	.align		4
.L_27:
        /*0098*/ 	.byte	0x04, 0x36
        /*009a*/ 	.short	(.L_29 - .L_28)
.L_28:
        /*009c*/ 	.word	0x00000008
.L_29:


//--------------------- .nv.callgraph             --------------------------
	.section	.nv.callgraph,"",@"SHT_CUDA_CALLGRAPH"
	.align	4
	.sectionentsize	8
	.align		4
        /*0000*/ 	.word	0x00000000
	.align		4
        /*0004*/ 	.word	0xffffffff
	.align		4
        /*0008*/ 	.word	0x00000000
	.align		4
        /*000c*/ 	.word	0xfffffffe
	.align		4
        /*0010*/ 	.word	0x00000000
	.align		4
        /*0014*/ 	.word	0xfffffffd
	.align		4
        /*0018*/ 	.word	0x00000000
	.align		4
        /*001c*/ 	.word	0xfffffffc


//--------------------- .text.triton_poi_fused_convolution_leaky_relu_30 --------------------------
	.section	.text.triton_poi_fused_convolution_leaky_relu_30,"ax",@progbits
	.align	128
        .global         triton_poi_fused_convolution_leaky_relu_30
        .type           triton_poi_fused_convolution_leaky_relu_30,@function
        .size           triton_poi_fused_convolution_leaky_relu_30,(.L_x_1 - triton_poi_fused_convolution_leaky_relu_30)
        .other          triton_poi_fused_convolution_leaky_relu_30,@"STO_CUDA_ENTRY STV_DEFAULT"
triton_poi_fused_convolution_leaky_relu_30:
.text.triton_poi_fused_convolution_leaky_relu_30:
[----:B------:R-:W-:Y:S01]  /*0000*/  LDC R1, c[0x0][0x28] ;  /* 0x00000a00ff017b82 */ /* 0x000fe20000000800 */
[----:B------:R-:W1:Y:S07]  /*0010*/  S2R R0, SR_TID.X ;  /* 0x0000000000007919 */ /* 0x000e6e0000002100 */
[----:B------:R-:W2:Y:S01]  /*0020*/  LDC.64 R4, c[0x0][0x220] ;  /* 0x00008800ff047b82 */ /* 0x000ea20000000a00 */
[----:B------:R-:W-:Y:S01]  /*0030*/  ULDC.64 UR4, c[0x0][0x208] ;  /* 0x0000820000047ab9 */ /* 0x000fe20000000a00 */
[----:B------:R-:W-:Y:S01]  /*0040*/  ULDC.64 UR6, c[0x0][0x228] ;  /* 0x00008a0000067ab9 */ /* 0x000fe20000000a00 */
[----:B------:R-:W3:Y:S01]  /*0050*/  S2R R11, SR_CTAID.X ;  /* 0x00000000000b7919 */ /* 0x000ee20000002500 */
[----:B------:R-:W-:-:S04]  /*0060*/  ULDC.64 UR8, c[0x0][0x230] ;  /* 0x00008c0000087ab9 */ /* 0x000fc80000000a00 */
[----:B------:R-:W4:Y:S08]  /*0070*/  LDC.64 R2, c[0x0][0x210] ;  /* 0x00008400ff027b82 */ /* 0x000f300000000a00 */
[----:B------:R-:W5:Y:S01]  /*0080*/  LDC.64 R6, c[0x0][0x218] ;  /* 0x00008600ff067b82 */ /* 0x000f620000000a00 */
[----:B-1----:R-:W-:Y:S02]  /*0090*/  LOP3.LUT R0, R0, 0x7f, RZ, 0xc0, !PT ;  /* 0x0000007f00007812 */ /* 0x002fe400078ec0ff */
[----:B---3--:R-:W-:-:S03]  /*00a0*/  SHF.R.S32.HI R8, RZ, 0x18, R11 ;  /* 0x00000018ff087819 */ /* 0x008fc6000001140b */
[----:B------:R-:W-:Y:S01]  /*00b0*/  IMAD R11, R11, 0x80, R0 ;  /* 0x000000800b0b7824 */ /* 0x000fe200078e0200 */
[----:B------:R-:W-:-:S03]  /*00c0*/  SGXT R0, R8, 0x1 ;  /* 0x000000010800781a */ /* 0x000fc60000000200 */
[----:B----4-:R-:W-:Y:S01]  /*00d0*/  IMAD.WIDE R2, R11, 0x4, R2 ;  /* 0x000000040b027825 */ /* 0x010fe200078e0202 */
[----:B------:R-:W-:-:S03]  /*00e0*/  LEA.HI R0, R0, R11, RZ, 0xa ;  /* 0x0000000b00007211 */ /* 0x000fc600078f50ff */
[----:B-----5:R-:W-:Y:S01]  /*00f0*/  IMAD.WIDE R6, R11, 0x4, R6 ;  /* 0x000000040b067825 */ /* 0x020fe200078e0206 */
[----:B------:R-:W-:-:S04]  /*0100*/  LOP3.LUT R0, R0, 0xfffffc00, RZ, 0xc0, !PT ;  /* 0xfffffc0000007812 */ /* 0x000fc800078ec0ff */
[----:B------:R-:W3:Y:S01]  /*0110*/  LDG.E R12, desc[UR4][R6.64] ;  /* 0x00000004060c7981 */ /* 0x000ee2000c1e1900 */
[----:B------:R-:W-:-:S03]  /*0120*/  IMAD.IADD R9, R11, 0x1, -R0 ;  /* 0x000000010b097824 */ /* 0x000fc600078e0a00 */
[----:B------:R-:W4:Y:S01]  /*0130*/  LDG.E R0, desc[UR4][R2.64] ;  /* 0x0000000402007981 */ /* 0x000f22000c1e1900 */
[----:B--2---:R-:W-:-:S06]  /*0140*/  IMAD.WIDE R4, R9, 0x4, R4 ;  /* 0x0000000409047825 */ /* 0x004fcc00078e0204 */
[----:B------:R-:W4:Y:S01]  /*0150*/  LDG.E.EL R5, desc[UR4][R4.64] ;  /* 0x0000000404057981 */ /* 0x000f22000c2e1900 */
[----:B------:R-:W-:Y:S02]  /*0160*/  SHF.R.S32.HI R14, RZ, 0x1f, R11 ;  /* 0x0000001fff0e7819 */ /* 0x000fe4000001140b */
[----:B------:R-:W-:Y:S02]  /*0170*/  IADD3 R8, P2, R11, UR6, RZ ;  /* 0x000000060b087c10 */ /* 0x000fe4000ff5e0ff */
[----:B------:R-:W-:Y:S02]  /*0180*/  IADD3 R10, P3, R11, UR8, RZ ;  /* 0x000000080b0a7c10 */ /* 0x000fe4000ff7e0ff */
[----:B------:R-:W-:Y:S02]  /*0190*/  IADD3.X R9, R14, UR7, RZ, P2, !PT ;  /* 0x000000070e097c10 */ /* 0x000fe400097fe4ff */
[----:B------:R-:W-:Y:S02]  /*01a0*/  IADD3.X R11, R14, UR9, RZ, P3, !PT ;  /* 0x000000090e0b7c10 */ /* 0x000fe40009ffe4ff */
[----:B----4-:R-:W-:-:S02]  /*01b0*/  FSETP.GT.AND P0, PT, R0, -R5, PT ;  /* 0x800000050000720b */ /* 0x010fc40003f04000 */
[C---:B---3--:R-:W-:Y:S01]  /*01c0*/  FSETP.GT.AND P1, PT, R5.reuse, -R12, PT ;  /* 0x8000000c0500720b */ /* 0x048fe20003f24000 */
[----:B------:R-:W-:Y:S01]  /*01d0*/  FADD R13, R0, R5 ;  /* 0x00000005000d7221 */ /* 0x000fe20000000000 */
[----:B------:R-:W-:Y:S01]  /*01e0*/  FADD R5, R5, R12 ;  /* 0x0000000c05057221 */ /* 0x000fe20000000000 */
[----:B------:R-:W-:Y:S02]  /*01f0*/  SEL R15, RZ, 0x1, !P0 ;  /* 0x00000001ff0f7807 */ /* 0x000fe40004000000 */
[----:B------:R-:W-:-:S06]  /*0200*/  SEL R17, RZ, 0x1, !P1 ;  /* 0x00000001ff117807 */ /* 0x000fcc0004800000 */
[----:B------:R-:W-:Y:S02]  /*0210*/  @!P0 FMUL R13, R13, 0.10000000149011611938 ;  /* 0x3dcccccd0d0d8820 */ /* 0x000fe40000400000 */
[----:B------:R-:W-:Y:S01]  /*0220*/  @!P1 FMUL R5, R5, 0.10000000149011611938 ;  /* 0x3dcccccd05059820 */ /* 0x000fe20000400000 */
[----:B------:R-:W-:Y:S04]  /*0230*/  STG.E.U8 desc[UR4][R8.64], R15 ;  /* 0x0000000f08007986 */ /* 0x000fe8000c101104 */
[----:B------:R-:W-:Y:S04]  /*0240*/  STG.E desc[UR4][R2.64], R13 ;  /* 0x0000000d02007986 */ /* 0x000fe8000c101904 */
[----:B------:R-:W-:Y:S04]  /*0250*/  STG.E.U8 desc[UR4][R10.64], R17 ;  /* 0x000000110a007986 */ /* 0x000fe8000c101104 */
[----:B------:R-:W-:Y:S01]  /*0260*/  STG.E desc[UR4][R6.64], R5 ;  /* 0x0000000506007986 */ /* 0x000fe2000c101904 */
[----:B------:R-:W-:Y:S05]  /*0270*/  EXIT ;  /* 0x000000000000794d */ /* 0x000fea0003800000 */
.L_x_0:
[----:B------:R-:W-:-:S00]  /*0280*/  BRA `(.L_x_0) ;  /* 0xfffffffc00fc7947 */ /* 0x000fc0000383ffff */
[----:B------:R-:W-:-:S00]  /*0290*/  NOP ;  /* 0x0000000000007918 */ /* 0x000fc00000000000 */
        /* <DEDUP_REMOVED lines=14> */
.L_x_1:


//--------------------- .nv.constant0.triton_poi_fused_convolution_leaky_relu_30 --------------------------
	.section	.nv.constant0.triton_poi_fused_convolution_leaky_relu_30,"a",@progbits
	.sectionflags	@""
	.align	4
.nv.constant0.triton_poi_fused_convolution_leaky_relu_30:
	.zero		572
